//
// Generated by NVIDIA NVVM Compiler
//
// Compiler Build ID: CL-36424714
// Cuda compilation tools, release 13.0, V13.0.88
// Based on NVVM 20.0.0
//

.version 9.0
.target sm_100
.address_size 64

	// .globl	_Z18globalMemoryKernelPi
.const .align 4 .b8 constData[1024];
// _ZZ18sharedMemoryKernelPiE10sharedData has been demoted

.visible .entry _Z18globalMemoryKernelPi(
	.param .u64 .ptr .align 1 _Z18globalMemoryKernelPi_param_0
)
{
	.reg .b32 	%r<7>;
	.reg .b64 	%rd<5>;

	ld.param.u64 	%rd1, [_Z18globalMemoryKernelPi_param_0];
	cvta.to.global.u64 	%rd2, %rd1;
	mov.u32 	%r1, %tid.x;
	mov.u32 	%r2, %ctaid.x;
	mov.u32 	%r3, %ntid.x;
	mad.lo.s32 	%r4, %r2, %r3, %r1;
	mul.wide.s32 	%rd3, %r4, 4;
	add.s64 	%rd4, %rd2, %rd3;
	ld.global.u32 	%r5, [%rd4];
	add.s32 	%r6, %r5, 10;
	st.global.u32 	[%rd4], %r6;
	ret;

}
	// .globl	_Z18sharedMemoryKernelPi
.visible .entry _Z18sharedMemoryKernelPi(
	.param .u64 .ptr .align 1 _Z18sharedMemoryKernelPi_param_0
)
{
	.reg .b32 	%r<8>;
	.reg .b64 	%rd<5>;
	// demoted variable
	.shared .align 4 .b8 _ZZ18sharedMemoryKernelPiE10sharedData[1024];
	ld.param.u64 	%rd1, [_Z18sharedMemoryKernelPi_param_0];
	cvta.to.global.u64 	%rd2, %rd1;
	mov.u32 	%r1, %tid.x;
	mul.wide.u32 	%rd3, %r1, 4;
	add.s64 	%rd4, %rd2, %rd3;
	ld.global.u32 	%r2, [%rd4];
	shl.b32 	%r3, %r1, 2;
	mov.u32 	%r4, _ZZ18sharedMemoryKernelPiE10sharedData;
	add.s32 	%r5, %r4, %r3;
	st.shared.u32 	[%r5], %r2;
	bar.sync 	0;
	ld.shared.u32 	%r6, [%r5];
	shl.b32 	%r7, %r6, 1;
	st.global.u32 	[%rd4], %r7;
	ret;

}
	// .globl	_Z20constantMemoryKernelPi
.visible .entry _Z20constantMemoryKernelPi(
	.param .u64 .ptr .align 1 _Z20constantMemoryKernelPi_param_0
)
{
	.reg .b32 	%r<5>;
	.reg .b64 	%rd<7>;

	ld.param.u64 	%rd1, [_Z20constantMemoryKernelPi_param_0];
	cvta.to.global.u64 	%rd2, %rd1;
	mov.u32 	%r1, %tid.x;
	mul.wide.u32 	%rd3, %r1, 4;
	mov.u64 	%rd4, constData;
	add.s64 	%rd5, %rd4, %rd3;
	ld.const.u32 	%r2, [%rd5];
	add.s64 	%rd6, %rd2, %rd3;
	ld.global.u32 	%r3, [%rd6];
	add.s32 	%r4, %r3, %r2;
	st.global.u32 	[%rd6], %r4;
	ret;

}
	// .globl	_Z19textureMemoryKernelyPi
.visible .entry _Z19textureMemoryKernelyPi(
	.param .u64 _Z19textureMemoryKernelyPi_param_0,
	.param .u64 .ptr .align 1 _Z19textureMemoryKernelyPi_param_1
)
{
	.reg .b32 	%r<6>;
	.reg .b64 	%rd<6>;

	ld.param.u64 	%rd1, [_Z19textureMemoryKernelyPi_param_0];
	ld.param.u64 	%rd2, [_Z19textureMemoryKernelyPi_param_1];
	cvta.to.global.u64 	%rd3, %rd2;
	mov.u32 	%r1, %tid.x;
	tex.1d.v4.s32.s32 	{%r2, %r3, %r4, %r5}, [%rd1, {%r1}];
	mul.wide.u32 	%rd4, %r1, 4;
	add.s64 	%rd5, %rd3, %rd4;
	st.global.u32 	[%rd5], %r2;
	ret;

}
	// .globl	_Z20registerMemoryKernelPi
.visible .entry _Z20registerMemoryKernelPi(
	.param .u64 .ptr .align 1 _Z20registerMemoryKernelPi_param_0
)
{
	.reg .b32 	%r<4>;
	.reg .b64 	%rd<5>;

	ld.param.u64 	%rd1, [_Z20registerMemoryKernelPi_param_0];
	cvta.to.global.u64 	%rd2, %rd1;
	mov.u32 	%r1, %tid.x;
	mul.wide.u32 	%rd3, %r1, 4;
	add.s64 	%rd4, %rd2, %rd3;
	ld.global.u32 	%r2, [%rd4];
	shl.b32 	%r3, %r2, 1;
	st.global.u32 	[%rd4], %r3;
	ret;

}


// ===== COMPILED SASS (sm_100) =====

	.target	sm_100

	.elftype	@"ET_EXEC"


//--------------------- .note.nv.tkinfo           --------------------------
	.section	.note.nv.tkinfo,"",@"SHT_NOTE"
	.sectionflags	@"SHF_NOTE_NV_TKINFO"
	.tkinfo
        /*0018*/ 	.word	0x00000002
        /*0030*/ 	.string	""
        /*0030*/ 	.string	"ptxas"
        /*0030*/ 	.string	"Cuda compilation tools, release 13.0, V13.0.88"
        /*0030*/ 	.string	"Build cuda_13.0.r13.0/compiler.36424714_0"
        /*0030*/ 	.string	"-arch sm_100 -m 64 "



//--------------------- .note.nv.cuinfo           --------------------------
	.section	.note.nv.cuinfo,"",@"SHT_NOTE"
	.sectionflags	@"SHF_NOTE_NV_CUINFO"
        /*0018*/ 	.short	0x0002
        /*001a*/ 	.short	0x0064
        /*001c*/ 	.short	0x0082
	.zero		2


//--------------------- .nv.info                  --------------------------
	.section	.nv.info,"",@"SHT_CUDA_INFO"
	.align	4


	//----- nvinfo : EIATTR_REGCOUNT
	.align		4
        /*0000*/ 	.byte	0x04, 0x2f
        /*0002*/ 	.short	(.L_2 - .L_1)
	.align		4
.L_1:
        /*0004*/ 	.word	index@(_Z18globalMemoryKernelPi)
        /*0008*/ 	.word	0x00000008


	//----- nvinfo : EIATTR_FRAME_SIZE
	.align		4
.L_2:
        /*000c*/ 	.byte	0x04, 0x11
        /*000e*/ 	.short	(.L_4 - .L_3)
	.align		4
.L_3:
        /*0010*/ 	.word	index@(_Z18globalMemoryKernelPi)
        /*0014*/ 	.word	0x00000000


	//----- nvinfo : EIATTR_REGCOUNT
	.align		4
.L_4:
        /*0018*/ 	.byte	0x04, 0x2f
        /*001a*/ 	.short	(.L_6 - .L_5)
	.align		4
.L_5:
        /*001c*/ 	.word	index@(_Z18sharedMemoryKernelPi)
        /*0020*/ 	.word	0x0000000a


	//----- nvinfo : EIATTR_FRAME_SIZE
	.align		4
.L_6:
        /*0024*/ 	.byte	0x04, 0x11
        /*0026*/ 	.short	(.L_8 - .L_7)
	.align		4
.L_7:
        /*0028*/ 	.word	index@(_Z18sharedMemoryKernelPi)
        /*002c*/ 	.word	0x00000000


	//----- nvinfo : EIATTR_REGCOUNT
	.align		4
.L_8:
        /*0030*/ 	.byte	0x04, 0x2f
        /*0032*/ 	.short	(.L_10 - .L_9)
	.align		4
.L_9:
        /*0034*/ 	.word	index@(_Z20constantMemoryKernelPi)
        /*0038*/ 	.word	0x00000008


	//----- nvinfo : EIATTR_FRAME_SIZE
	.align		4
.L_10:
        /*003c*/ 	.byte	0x04, 0x11
        /*003e*/ 	.short	(.L_12 - .L_11)
	.align		4
.L_11:
        /*0040*/ 	.word	index@(_Z20constantMemoryKernelPi)
        /*0044*/ 	.word	0x00000000


	//----- nvinfo : EIATTR_REGCOUNT
	.align		4
.L_12:
        /*0048*/ 	.byte	0x04, 0x2f
        /*004a*/ 	.short	(.L_14 - .L_13)
	.align		4
.L_13:
        /*004c*/ 	.word	index@(_Z19textureMemoryKernelyPi)
        /*0050*/ 	.word	0x0000000a


	//----- nvinfo : EIATTR_FRAME_SIZE
	.align		4
.L_14:
        /*0054*/ 	.byte	0x04, 0x11
        /*0056*/ 	.short	(.L_16 - .L_15)
	.align		4
.L_15:
        /*0058*/ 	.word	index@(_Z19textureMemoryKernelyPi)
        /*005c*/ 	.word	0x00000000


	//----- nvinfo : EIATTR_REGCOUNT
	.align		4
.L_16:
        /*0060*/ 	.byte	0x04, 0x2f
        /*0062*/ 	.short	(.L_18 - .L_17)
	.align		4
.L_17:
        /*0064*/ 	.word	index@(_Z20registerMemoryKernelPi)
        /*0068*/ 	.word	0x00000008


	//----- nvinfo : EIATTR_FRAME_SIZE
	.align		4
.L_18:
        /*006c*/ 	.byte	0x04, 0x11
        /*006e*/ 	.short	(.L_20 - .L_19)
	.align		4
.L_19:
        /*0070*/ 	.word	index@(_Z20registerMemoryKernelPi)
        /*0074*/ 	.word	0x00000000


	//----- nvinfo : EIATTR_MIN_STACK_SIZE
	.align		4
.L_20:
        /*0078*/ 	.byte	0x04, 0x12
        /*007a*/ 	.short	(.L_22 - .L_21)
	.align		4
.L_21:
        /*007c*/ 	.word	index@(_Z20registerMemoryKernelPi)
        /*0080*/ 	.word	0x00000000


	//----- nvinfo : EIATTR_MIN_STACK_SIZE
	.align		4
.L_22:
        /*0084*/ 	.byte	0x04, 0x12
        /*0086*/ 	.short	(.L_24 - .L_23)
	.align		4
.L_23:
        /*0088*/ 	.word	index@(_Z19textureMemoryKernelyPi)
        /*008c*/ 	.word	0x00000000


	//----- nvinfo : EIATTR_MIN_STACK_SIZE
	.align		4
.L_24:
        /*0090*/ 	.byte	0x04, 0x12
        /*0092*/ 	.short	(.L_26 - .L_25)
	.align		4
.L_25:
        /*0094*/ 	.word	index@(_Z20constantMemoryKernelPi)
        /*0098*/ 	.word	0x00000000


	//----- nvinfo : EIATTR_MIN_STACK_SIZE
	.align		4
.L_26:
        /*009c*/ 	.byte	0x04, 0x12
        /*009e*/ 	.short	(.L_28 - .L_27)
	.align		4
.L_27:
        /*00a0*/ 	.word	index@(_Z18sharedMemoryKernelPi)
        /*00a4*/ 	.word	0x00000000


	//----- nvinfo : EIATTR_MIN_STACK_SIZE
	.align		4
.L_28:
        /*00a8*/ 	.byte	0x04, 0x12
        /*00aa*/ 	.short	(.L_30 - .L_29)
	.align		4
.L_29:
        /*00ac*/ 	.word	index@(_Z18globalMemoryKernelPi)
        /*00b0*/ 	.word	0x00000000
.L_30:


//--------------------- .nv.compat                --------------------------
	.section	.nv.compat,"",@"SHT_CUDA_COMPAT_INFO"
	.align	4
        /*0000*/ 	.byte	0x02, 0x09, 0x00, 0x00, 0x02, 0x02, 0x02, 0x00, 0x02, 0x05, 0x05, 0x00, 0x03, 0x07, 0x01, 0x01
        /*0010*/ 	.byte	0x02, 0x03, 0x00, 0x00, 0x02, 0x06, 0x01, 0x00, 0x04, 0x0b, 0x08, 0x00, 0x09, 0x00, 0x00, 0x00
        /*0020*/ 	.byte	0x00, 0x00, 0x00, 0x00


//--------------------- .nv.info._Z20registerMemoryKernelPi --------------------------
	.section	.nv.info._Z20registerMemoryKernelPi,"",@"SHT_CUDA_INFO"
	.sectionflags	@""
	.align	4


	//----- nvinfo : EIATTR_CUDA_API_VERSION
	.align		4
        /*0000*/ 	.byte	0x04, 0x37
        /*0002*/ 	.short	(.L_32 - .L_31)
.L_31:
        /*0004*/ 	.word	0x00000082


	//----- nvinfo : EIATTR_KPARAM_INFO
	.align		4
.L_32:
        /*0008*/ 	.byte	0x04, 0x17
        /*000a*/ 	.short	(.L_34 - .L_33)
.L_33:
        /*000c*/ 	.word	0x00000000
        /*0010*/ 	.short	0x0000
        /*0012*/ 	.short	0x0000
        /*0014*/ 	.byte	0x00, 0xf5, 0x21, 0x00


	//----- nvinfo : EIATTR_SPARSE_MMA_MASK
	.align		4
.L_34:
        /*0018*/ 	.byte	0x03, 0x50
        /*001a*/ 	.short	0x0000


	//----- nvinfo : EIATTR_MAXREG_COUNT
	.align		4
        /*001c*/ 	.byte	0x03, 0x1b
        /*001e*/ 	.short	0x00ff


	//----- nvinfo : EIATTR_MERCURY_ISA_VERSION
	.align		4
        /*0020*/ 	.byte	0x03, 0x5f
        /*0022*/ 	.short	0x0101


	//----- nvinfo : EIATTR_VRC_CTA_INIT_COUNT
	.align		4
        /*0024*/ 	.byte	0x02, 0x4a
	.zero		1
	.zero		1


	//----- nvinfo : EIATTR_EXIT_INSTR_OFFSETS
	.align		4
        /*0028*/ 	.byte	0x04, 0x1c
        /*002a*/ 	.short	(.L_36 - .L_35)


	//   ....[0]....
.L_35:
        /*002c*/ 	.word	0x00000080


	//----- nvinfo : EIATTR_CBANK_PARAM_SIZE
	.align		4
.L_36:
        /*0030*/ 	.byte	0x03, 0x19
        /*0032*/ 	.short	0x0008


	//----- nvinfo : EIATTR_PARAM_CBANK
	.align		4
        /*0034*/ 	.byte	0x04, 0x0a
        /*0036*/ 	.short	(.L_38 - .L_37)
	.align		4
.L_37:
        /*0038*/ 	.word	index@(.nv.constant0._Z20registerMemoryKernelPi)
        /*003c*/ 	.short	0x0380
        /*003e*/ 	.short	0x0008


	//----- nvinfo : EIATTR_SW_WAR
	.align		4
.L_38:
        /*0040*/ 	.byte	0x04, 0x36
        /*0042*/ 	.short	(.L_40 - .L_39)
.L_39:
        /*0044*/ 	.word	0x00000008
.L_40:


//--------------------- .nv.info._Z19textureMemoryKernelyPi --------------------------
	.section	.nv.info._Z19textureMemoryKernelyPi,"",@"SHT_CUDA_INFO"
	.sectionflags	@""
	.align	4


	//----- nvinfo : EIATTR_CUDA_API_VERSION
	.align		4
        /*0000*/ 	.byte	0x04, 0x37
        /*0002*/ 	.short	(.L_42 - .L_41)
.L_41:
        /*0004*/ 	.word	0x00000082


	//----- nvinfo : EIATTR_KPARAM_INFO
	.align		4
.L_42:
        /*0008*/ 	.byte	0x04, 0x17
        /*000a*/ 	.short	(.L_44 - .L_43)
.L_43:
        /*000c*/ 	.word	0x00000000
        /*0010*/ 	.short	0x0001
        /*0012*/ 	.short	0x0008
        /*0014*/ 	.byte	0x00, 0xf5, 0x21, 0x00


	//----- nvinfo : EIATTR_KPARAM_INFO
	.align		4
.L_44:
        /*0018*/ 	.byte	0x04, 0x17
        /*001a*/ 	.short	(.L_46 - .L_45)
.L_45:
        /*001c*/ 	.word	0x00000000
        /*0020*/ 	.short	0x0000
        /*0022*/ 	.short	0x0000
        /*0024*/ 	.byte	0x00, 0xf0, 0x21, 0x00


	//----- nvinfo : EIATTR_SPARSE_MMA_MASK
	.align		4
.L_46:
        /*0028*/ 	.byte	0x03, 0x50
        /*002a*/ 	.short	0x0000


	//----- nvinfo : EIATTR_MAXREG_COUNT
	.align		4
        /*002c*/ 	.byte	0x03, 0x1b
        /*002e*/ 	.short	0x00ff


	//----- nvinfo : EIATTR_MERCURY_ISA_VERSION
	.align		4
        /*0030*/ 	.byte	0x03, 0x5f
        /*0032*/ 	.short	0x0101


	//----- nvinfo : EIATTR_VRC_CTA_INIT_COUNT
	.align		4
        /*0034*/ 	.byte	0x02, 0x4a
	.zero		1
	.zero		1


	//----- nvinfo : EIATTR_EXIT_INSTR_OFFSETS
	.align		4
        /*0038*/ 	.byte	0x04, 0x1c
        /*003a*/ 	.short	(.L_48 - .L_47)


	//   ....[0]....
.L_47:
        /*003c*/ 	.word	0x00000090


	//----- nvinfo : EIATTR_CBANK_PARAM_SIZE
	.align		4
.L_48:
        /*0040*/ 	.byte	0x03, 0x19
        /*0042*/ 	.short	0x0010


	//----- nvinfo : EIATTR_PARAM_CBANK
	.align		4
        /*0044*/ 	.byte	0x04, 0x0a
        /*0046*/ 	.short	(.L_50 - .L_49)
	.align		4
.L_49:
        /*0048*/ 	.word	index@(.nv.constant0._Z19textureMemoryKernelyPi)
        /*004c*/ 	.short	0x0380
        /*004e*/ 	.short	0x0010


	//----- nvinfo : EIATTR_SW_WAR
	.align		4
.L_50:
        /*0050*/ 	.byte	0x04, 0x36
        /*0052*/ 	.short	(.L_52 - .L_51)
.L_51:
        /*0054*/ 	.word	0x00000008
.L_52:


//--------------------- .nv.info._Z20constantMemoryKernelPi --------------------------
	.section	.nv.info._Z20constantMemoryKernelPi,"",@"SHT_CUDA_INFO"
	.sectionflags	@""
	.align	4


	//----- nvinfo : EIATTR_CUDA_API_VERSION
	.align		4
        /*0000*/ 	.byte	0x04, 0x37
        /*0002*/ 	.short	(.L_54 - .L_53)
.L_53:
        /*0004*/ 	.word	0x00000082


	//----- nvinfo : EIATTR_KPARAM_INFO
	.align		4
.L_54:
        /*0008*/ 	.byte	0x04, 0x17
        /*000a*/ 	.short	(.L_56 - .L_55)
.L_55:
        /*000c*/ 	.word	0x00000000
        /*0010*/ 	.short	0x0000
        /*0012*/ 	.short	0x0000
        /*0014*/ 	.byte	0x00, 0xf5, 0x21, 0x00


	//----- nvinfo : EIATTR_SPARSE_MMA_MASK
	.align		4
.L_56:
        /*0018*/ 	.byte	0x03, 0x50
        /*001a*/ 	.short	0x0000


	//----- nvinfo : EIATTR_MAXREG_COUNT
	.align		4
        /*001c*/ 	.byte	0x03, 0x1b
        /*001e*/ 	.short	0x00ff


	//----- nvinfo : EIATTR_MERCURY_ISA_VERSION
	.align		4
        /*0020*/ 	.byte	0x03, 0x5f
        /*0022*/ 	.short	0x0101


	//----- nvinfo : EIATTR_VRC_CTA_INIT_COUNT
	.align		4
        /*0024*/ 	.byte	0x02, 0x4a
	.zero		1
	.zero		1


	//----- nvinfo : EIATTR_EXIT_INSTR_OFFSETS
	.align		4
        /*0028*/ 	.byte	0x04, 0x1c
        /*002a*/ 	.short	(.L_58 - .L_57)


	//   ....[0]....
.L_57:
        /*002c*/ 	.word	0x000000b0


	//----- nvinfo : EIATTR_CBANK_PARAM_SIZE
	.align		4
.L_58:
        /*0030*/ 	.byte	0x03, 0x19
        /*0032*/ 	.short	0x0008


	//----- nvinfo : EIATTR_PARAM_CBANK
	.align		4
        /*0034*/ 	.byte	0x04, 0x0a
        /*0036*/ 	.short	(.L_60 - .L_59)
	.align		4
.L_59:
        /*0038*/ 	.word	index@(.nv.constant0._Z20constantMemoryKernelPi)
        /*003c*/ 	.short	0x0380
        /*003e*/ 	.short	0x0008


	//----- nvinfo : EIATTR_SW_WAR
	.align		4
.L_60:
        /*0040*/ 	.byte	0x04, 0x36
        /*0042*/ 	.short	(.L_62 - .L_61)
.L_61:
        /*0044*/ 	.word	0x00000008
.L_62:


//--------------------- .nv.info._Z18sharedMemoryKernelPi --------------------------
	.section	.nv.info._Z18sharedMemoryKernelPi,"",@"SHT_CUDA_INFO"
	.sectionflags	@""
	.align	4


	//----- nvinfo : EIATTR_CUDA_API_VERSION
	.align		4
        /*0000*/ 	.byte	0x04, 0x37
        /*0002*/ 	.short	(.L_64 - .L_63)
.L_63:
        /*0004*/ 	.word	0x00000082


	//----- nvinfo : EIATTR_KPARAM_INFO
	.align		4
.L_64:
        /*0008*/ 	.byte	0x04, 0x17
        /*000a*/ 	.short	(.L_66 - .L_65)
.L_65:
        /*000c*/ 	.word	0x00000000
        /*0010*/ 	.short	0x0000
        /*0012*/ 	.short	0x0000
        /*0014*/ 	.byte	0x00, 0xf5, 0x21, 0x00


	//----- nvinfo : EIATTR_SPARSE_MMA_MASK
	.align		4
.L_66:
        /*0018*/ 	.byte	0x03, 0x50
        /*001a*/ 	.short	0x0000


	//----- nvinfo : EIATTR_MAXREG_COUNT
	.align		4
        /*001c*/ 	.byte	0x03, 0x1b
        /*001e*/ 	.short	0x00ff


	//----- nvinfo : EIATTR_NUM_BARRIERS
	.align		4
        /*0020*/ 	.byte	0x02, 0x4c
        /*0022*/ 	.byte	0x01
	.zero		1


	//----- nvinfo : EIATTR_MERCURY_ISA_VERSION
	.align		4
        /*0024*/ 	.byte	0x03, 0x5f
        /*0026*/ 	.short	0x0101


	//----- nvinfo : EIATTR_VRC_CTA_INIT_COUNT
	.align		4
        /*0028*/ 	.byte	0x02, 0x4a
	.zero		1
	.zero		1


	//----- nvinfo : EIATTR_EXIT_INSTR_OFFSETS
	.align		4
        /*002c*/ 	.byte	0x04, 0x1c
        /*002e*/ 	.short	(.L_68 - .L_67)


	//   ....[0]....
.L_67:
        /*0030*/ 	.word	0x000000f0


	//----- nvinfo : EIATTR_CBANK_PARAM_SIZE
	.align		4
.L_68:
        /*0034*/ 	.byte	0x03, 0x19
        /*0036*/ 	.short	0x0008


	//----- nvinfo : EIATTR_PARAM_CBANK
	.align		4
        /*0038*/ 	.byte	0x04, 0x0a
        /*003a*/ 	.short	(.L_70 - .L_69)
	.align		4
.L_69:
        /*003c*/ 	.word	index@(.nv.constant0._Z18sharedMemoryKernelPi)
        /*0040*/ 	.short	0x0380
        /*0042*/ 	.short	0x0008


	//----- nvinfo : EIATTR_SW_WAR
	.align		4
.L_70:
        /*0044*/ 	.byte	0x04, 0x36
        /*0046*/ 	.short	(.L_72 - .L_71)
.L_71:
        /*0048*/ 	.word	0x00000008
.L_72:


//--------------------- .nv.info._Z18globalMemoryKernelPi --------------------------
	.section	.nv.info._Z18globalMemoryKernelPi,"",@"SHT_CUDA_INFO"
	.sectionflags	@""
	.align	4


	//----- nvinfo : EIATTR_CUDA_API_VERSION
	.align		4
        /*0000*/ 	.byte	0x04, 0x37
        /*0002*/ 	.short	(.L_74 - .L_73)
.L_73:
        /*0004*/ 	.word	0x00000082


	//----- nvinfo : EIATTR_KPARAM_INFO
	.align		4
.L_74:
        /*0008*/ 	.byte	0x04, 0x17
        /*000a*/ 	.short	(.L_76 - .L_75)
.L_75:
        /*000c*/ 	.word	0x00000000
        /*0010*/ 	.short	0x0000
        /*0012*/ 	.short	0x0000
        /*0014*/ 	.byte	0x00, 0xf5, 0x21, 0x00


	//----- nvinfo : EIATTR_SPARSE_MMA_MASK
	.align		4
.L_76:
        /*0018*/ 	.byte	0x03, 0x50
        /*001a*/ 	.short	0x0000


	//----- nvinfo : EIATTR_MAXREG_COUNT
	.align		4
        /*001c*/ 	.byte	0x03, 0x1b
        /*001e*/ 	.short	0x00ff


	//----- nvinfo : EIATTR_MERCURY_ISA_VERSION
	.align		4
        /*0020*/ 	.byte	0x03, 0x5f
        /*0022*/ 	.short	0x0101


	//----- nvinfo : EIATTR_VRC_CTA_INIT_COUNT
	.align		4
        /*0024*/ 	.byte	0x02, 0x4a
	.zero		1
	.zero		1


	//----- nvinfo : EIATTR_EXIT_INSTR_OFFSETS
	.align		4
        /*0028*/ 	.byte	0x04, 0x1c
        /*002a*/ 	.short	(.L_78 - .L_77)


	//   ....[0]....
.L_77:
        /*002c*/ 	.word	0x000000b0


	//----- nvinfo : EIATTR_CBANK_PARAM_SIZE
	.align		4
.L_78:
        /*0030*/ 	.byte	0x03, 0x19
        /*0032*/ 	.short	0x0008


	//----- nvinfo : EIATTR_PARAM_CBANK
	.align		4
        /*0034*/ 	.byte	0x04, 0x0a
        /*0036*/ 	.short	(.L_80 - .L_79)
	.align		4
.L_79:
        /*0038*/ 	.word	index@(.nv.constant0._Z18globalMemoryKernelPi)
        /*003c*/ 	.short	0x0380
        /*003e*/ 	.short	0x0008


	//----- nvinfo : EIATTR_SW_WAR
	.align		4
.L_80:
        /*0040*/ 	.byte	0x04, 0x36
        /*0042*/ 	.short	(.L_82 - .L_81)
.L_81:
        /*0044*/ 	.word	0x00000008
.L_82:


//--------------------- .nv.callgraph             --------------------------
	.section	.nv.callgraph,"",@"SHT_CUDA_CALLGRAPH"
	.align	4
	.sectionentsize	8
	.align		4
        /*0000*/ 	.word	0x00000000
	.align		4
        /*0004*/ 	.word	0xffffffff
	.align		4
        /*0008*/ 	.word	0x00000000
	.align		4
        /*000c*/ 	.word	0xfffffffe
	.align		4
        /*0010*/ 	.word	0x00000000
	.align		4
        /*0014*/ 	.word	0xfffffffd
	.align		4
        /*0018*/ 	.word	0x00000000
	.align		4
        /*001c*/ 	.word	0xfffffffc


//--------------------- .nv.constant3             --------------------------
	.section	.nv.constant3,"a",@progbits
	.align	4
.nv.constant3:
	.type		constData,@object
	.size		constData,(.L_0 - constData)
constData:
	.zero		1024
.L_0:


//--------------------- .text._Z20registerMemoryKernelPi --------------------------
	.section	.text._Z20registerMemoryKernelPi,"ax",@progbits
	.align	128
        .global         _Z20registerMemoryKernelPi
        .type           _Z20registerMemoryKernelPi,@function
        .size           _Z20registerMemoryKernelPi,(.L_x_5 - _Z20registerMemoryKernelPi)
        .other          _Z20registerMemoryKernelPi,@"STO_CUDA_ENTRY STV_DEFAULT"
_Z20registerMemoryKernelPi:
.text._Z20registerMemoryKernelPi:
[----:B------:R-:W-:Y:S01]  /*0000*/  LDC R1, c[0x0][0x37c] ;  /* 0x0000df00ff017b82 */ /* 0x000fe20000000800 */
[----:B------:R-:W0:Y:S07]  /*0010*/  S2R R5, SR_TID.X ;  /* 0x0000000000057919 */ /* 0x000e2e0000002100 */
[----:B------:R-:W0:Y:S01]  /*0020*/  LDC.64 R2, c[0x0][0x380] ;  /* 0x0000e000ff027b82 */ /* 0x000e220000000a00 */
[----:B------:R-:W1:Y:S01]  /*0030*/  LDCU.64 UR4, c[0x0][0x358] ;  /* 0x00006b00ff0477ac */ /* 0x000e620008000a00 */
[----:B0-----:R-:W-:-:S05]  /*0040*/  IMAD.WIDE.U32 R2, R5, 0x4, R2 ;  /* 0x0000000405027825 */ /* 0x001fca00078e0002 */
[----:B-1----:R-:W2:Y:S02]  /*0050*/  LDG.E R0, desc[UR4][R2.64] ;  /* 0x0000000402007981 */ /* 0x002ea4000c1e1900 */
[----:B--2---:R-:W-:-:S05]  /*0060*/  SHF.L.U32 R5, R0, 0x1, RZ ;  /* 0x0000000100057819 */ /* 0x004fca00000006ff */
[----:B------:R-:W-:Y:S01]  /*0070*/  STG.E desc[UR4][R2.64], R5 ;  /* 0x0000000502007986 */ /* 0x000fe2000c101904 */
[----:B------:R-:W-:Y:S05]  /*0080*/  EXIT ;  /* 0x000000000000794d */ /* 0x000fea0003800000 */
.L_x_0:
[----:B------:R-:W-:-:S00]  /*0090*/  BRA `(.L_x_0) ;  /* 0xfffffffc00fc7947 */ /* 0x000fc0000383ffff */
[----:B------:R-:W-:-:S00]  /*00a0*/  NOP ;  /* 0x0000000000007918 */ /* 0x000fc00000000000 */
        /* <DEDUP_REMOVED lines=13> */
.L_x_5:


//--------------------- .text._Z19textureMemoryKernelyPi --------------------------
	.section	.text._Z19textureMemoryKernelyPi,"ax",@progbits
	.align	128
        .global         _Z19textureMemoryKernelyPi
        .type           _Z19textureMemoryKernelyPi,@function
        .size           _Z19textureMemoryKernelyPi,(.L_x_6 - _Z19textureMemoryKernelyPi)
        .other          _Z19textureMemoryKernelyPi,@"STO_CUDA_ENTRY STV_DEFAULT"
_Z19textureMemoryKernelyPi:
.text._Z19textureMemoryKernelyPi:
[----:B------:R-:W-:Y:S01]  /*0000*/  LDC R1, c[0x0][0x37c] ;  /* 0x0000df00ff017b82 */ /* 0x000fe20000000800 */
[----:B------:R-:W0:Y:S01]  /*0010*/  S2R R7, SR_TID.X ;  /* 0x0000000000077919 */ /* 0x000e220000002100 */
[----:B------:R-:W0:Y:S01]  /*0020*/  LDCU UR4, c[0x0][0x380] ;  /* 0x00007000ff0477ac */ /* 0x000e220008000800 */
[----:B------:R-:W-:Y:S02]  /*0030*/  UMOV UR5, URZ ;  /* 0x000000ff00057c82 */ /* 0x000fe40008000000 */
[----:B0-----:R0:W5:Y:S03]  /*0040*/  TLD.LZ RZ, R5, R7, UR4, 1D, 0x1 ;  /* 0x00ff04ff07057f66 */ /* 0x00116600081e01ff */
[----:B------:R-:W1:Y:S01]  /*0050*/  LDC.64 R2, c[0x0][0x388] ;  /* 0x0000e200ff027b82 */ /* 0x000e620000000a00 */
[----:B0-----:R-:W0:Y:S01]  /*0060*/  LDCU.64 UR4, c[0x0][0x358] ;  /* 0x00006b00ff0477ac */ /* 0x001e220008000a00 */
[----:B-1----:R-:W-:-:S05]  /*0070*/  IMAD.WIDE.U32 R2, R7, 0x4, R2 ;  /* 0x0000000407027825 */ /* 0x002fca00078e0002 */
[----:B0----5:R-:W-:Y:S01]  /*0080*/  STG.E desc[UR4][R2.64], R5 ;  /* 0x0000000502007986 */ /* 0x021fe2000c101904 */
[----:B------:R-:W-:Y:S05]  /*0090*/  EXIT ;  /* 0x000000000000794d */ /* 0x000fea0003800000 */
.L_x_1:
        /* <DEDUP_REMOVED lines=14> */
.L_x_6:


//--------------------- .text._Z20constantMemoryKernelPi --------------------------
	.section	.text._Z20constantMemoryKernelPi,"ax",@progbits
	.align	128
        .global         _Z20constantMemoryKernelPi
        .type           _Z20constantMemoryKernelPi,@function
        .size           _Z20constantMemoryKernelPi,(.L_x_7 - _Z20constantMemoryKernelPi)
        .other          _Z20constantMemoryKernelPi,@"STO_CUDA_ENTRY STV_DEFAULT"
_Z20constantMemoryKernelPi:
.text._Z20constantMemoryKernelPi:
[----:B------:R-:W-:Y:S01]  /*0000*/  LDC R1, c[0x0][0x37c] ;  /* 0x0000df00ff017b82 */ /* 0x000fe20000000800 */
[----:B------:R-:W0:Y:S01]  /*0010*/  S2R R2, SR_TID.X ;  /* 0x0000000000027919 */ /* 0x000e220000002100 */
[----:B------:R-:W1:Y:S01]  /*0020*/  LDCU.64 UR6, c[0x0][0x380] ;  /* 0x00007000ff0677ac */ /* 0x000e620008000a00 */
[----:B------:R-:W2:Y:S01]  /*0030*/  LDCU.64 UR4, c[0x0][0x358] ;  /* 0x00006b00ff0477ac */ /* 0x000ea20008000a00 */
[----:B0-----:R-:W-:-:S03]  /*0040*/  IMAD.WIDE.U32 R2, R2, 0x4, RZ ;  /* 0x0000000402027825 */ /* 0x001fc600078e00ff */
[----:B-1----:R-:W-:-:S04]  /*0050*/  IADD3 R4, P0, PT, R2, UR6, RZ ;  /* 0x0000000602047c10 */ /* 0x002fc8000ff1e0ff */
[----:B------:R-:W-:-:S05]  /*0060*/  IADD3.X R5, PT, PT, R3, UR7, RZ, P0, !PT ;  /* 0x0000000703057c10 */ /* 0x000fca00087fe4ff */
[----:B--2---:R-:W2:Y:S01]  /*0070*/  LDG.E R3, desc[UR4][R4.64] ;  /* 0x0000000404037981 */ /* 0x004ea2000c1e1900 */
[----:B------:R-:W2:Y:S02]  /*0080*/  LDC R0, c[0x3][R2] ;  /* 0x00c0000002007b82 */ /* 0x000ea40000000800 */
[----:B--2---:R-:W-:-:S05]  /*0090*/  IADD3 R3, PT, PT, R0, R3, RZ ;  /* 0x0000000300037210 */ /* 0x004fca0007ffe0ff */
[----:B------:R-:W-:Y:S01]  /*00a0*/  STG.E desc[UR4][R4.64], R3 ;  /* 0x0000000304007986 */ /* 0x000fe2000c101904 */
[----:B------:R-:W-:Y:S05]  /*00b0*/  EXIT ;  /* 0x000000000000794d */ /* 0x000fea0003800000 */
.L_x_2:
        /* <DEDUP_REMOVED lines=12> */
.L_x_7:


//--------------------- .text._Z18sharedMemoryKernelPi --------------------------
	.section	.text._Z18sharedMemoryKernelPi,"ax",@progbits
	.align	128
        .global         _Z18sharedMemoryKernelPi
        .type           _Z18sharedMemoryKernelPi,@function
        .size           _Z18sharedMemoryKernelPi,(.L_x_8 - _Z18sharedMemoryKernelPi)
        .other          _Z18sharedMemoryKernelPi,@"STO_CUDA_ENTRY STV_DEFAULT"
_Z18sharedMemoryKernelPi:
.text._Z18sharedMemoryKernelPi:
[----:B------:R-:W-:Y:S01]  /*0000*/  LDC R1, c[0x0][0x37c] ;  /* 0x0000df00ff017b82 */ /* 0x000fe20000000800 */
[----:B------:R-:W0:Y:S07]  /*0010*/  S2R R5, SR_TID.X ;  /* 0x0000000000057919 */ /* 0x000e2e0000002100 */
[----:B------:R-:W0:Y:S01]  /*0020*/  LDC.64 R2, c[0x0][0x380] ;  /* 0x0000e000ff027b82 */ /* 0x000e220000000a00 */
[----:B------:R-:W1:Y:S01]  /*0030*/  LDCU.64 UR6, c[0x0][0x358] ;  /* 0x00006b00ff0677ac */ /* 0x000e620008000a00 */
[----:B0-----:R-:W-:-:S05]  /*0040*/  IMAD.WIDE.U32 R2, R5, 0x4, R2 ;  /* 0x0000000405027825 */ /* 0x001fca00078e0002 */
[----:B-1----:R-:W2:Y:S01]  /*0050*/  LDG.E R0, desc[UR6][R2.64] ;  /* 0x0000000602007981 */ /* 0x002ea2000c1e1900 */
[----:B------:R-:W0:Y:S01]  /*0060*/  S2UR UR5, SR_CgaCtaId ;  /* 0x00000000000579c3 */ /* 0x000e220000008800 */
[----:B------:R-:W-:Y:S02]  /*0070*/  UMOV UR4, 0x400 ;  /* 0x0000040000047882 */ /* 0x000fe40000000000 */
[----:B0-----:R-:W-:-:S06]  /*0080*/  ULEA UR4, UR5, UR4, 0x18 ;  /* 0x0000000405047291 */ /* 0x001fcc000f8ec0ff */
[----:B------:R-:W-:-:S05]  /*0090*/  LEA R5, R5, UR4, 0x2 ;  /* 0x0000000405057c11 */ /* 0x000fca000f8e10ff */
[----:B--2---:R-:W-:Y:S01]  /*00a0*/  STS [R5], R0 ;  /* 0x0000000005007388 */ /* 0x004fe20000000800 */
[----:B------:R-:W-:Y:S06]  /*00b0*/  BAR.SYNC.DEFER_BLOCKING 0x0 ;  /* 0x0000000000007b1d */ /* 0x000fec0000010000 */
[----:B------:R-:W0:Y:S02]  /*00c0*/  LDS R4, [R5] ;  /* 0x0000000005047984 */ /* 0x000e240000000800 */
[----:B0-----:R-:W-:-:S05]  /*00d0*/  SHF.L.U32 R7, R4, 0x1, RZ ;  /* 0x0000000104077819 */ /* 0x001fca00000006ff */
[----:B------:R-:W-:Y:S01]  /*00e0*/  STG.E desc[UR6][R2.64], R7 ;  /* 0x0000000702007986 */ /* 0x000fe2000c101906 */
[----:B------:R-:W-:Y:S05]  /*00f0*/  EXIT ;  /* 0x000000000000794d */ /* 0x000fea0003800000 */
.L_x_3:
        /* <DEDUP_REMOVED lines=16> */
.L_x_8:


//--------------------- .text._Z18globalMemoryKernelPi --------------------------
	.section	.text._Z18globalMemoryKernelPi,"ax",@progbits
	.align	128
        .global         _Z18globalMemoryKernelPi
        .type           _Z18globalMemoryKernelPi,@function
        .size           _Z18globalMemoryKernelPi,(.L_x_9 - _Z18globalMemoryKernelPi)
        .other          _Z18globalMemoryKernelPi,@"STO_CUDA_ENTRY STV_DEFAULT"
_Z18globalMemoryKernelPi:
.text._Z18globalMemoryKernelPi:
[----:B------:R-:W-:Y:S01]  /*0000*/  LDC R1, c[0x0][0x37c] ;  /* 0x0000df00ff017b82 */ /* 0x000fe20000000800 */
[----:B------:R-:W0:Y:S07]  /*0010*/  S2R R5, SR_TID.X ;  /* 0x0000000000057919 */ /* 0x000e2e0000002100 */
[----:B------:R-:W0:Y:S01]  /*0020*/  S2UR UR6, SR_CTAID.X ;  /* 0x00000000000679c3 */ /* 0x000e220000002500 */
[----:B------:R-:W1:Y:S07]  /*0030*/  LDCU.64 UR4, c[0x0][0x358] ;  /* 0x00006b00ff0477ac */ /* 0x000e6e0008000a00 */
[----:B------:R-:W0:Y:S08]  /*0040*/  LDC R0, c[0x0][0x360] ;  /* 0x0000d800ff007b82 */ /* 0x000e300000000800 */
[----:B------:R-:W2:Y:S01]  /*0050*/  LDC.64 R2, c[0x0][0x380] ;  /* 0x0000e000ff027b82 */ /* 0x000ea20000000a00 */
[----:B0-----:R-:W-:-:S04]  /*0060*/  IMAD R5, R0, UR6, R5 ;  /* 0x0000000600057c24 */ /* 0x001fc8000f8e0205 */
[----:B--2---:R-:W-:-:S05]  /*0070*/  IMAD.WIDE R2, R5, 0x4, R2 ;  /* 0x0000000405027825 */ /* 0x004fca00078e0202 */
[----:B-1----:R-:W2:Y:S02]  /*0080*/  LDG.E R0, desc[UR4][R2.64] ;  /* 0x0000000402007981 */ /* 0x002ea4000c1e1900 */
[----:B--2---:R-:W-:-:S05]  /*0090*/  IADD3 R5, PT, PT, R0, 0xa, RZ ;  /* 0x0000000a00057810 */ /* 0x004fca0007ffe0ff */
[----:B------:R-:W-:Y:S01]  /*00a0*/  STG.E desc[UR4][R2.64], R5 ;  /* 0x0000000502007986 */ /* 0x000fe2000c101904 */
[----:B------:R-:W-:Y:S05]  /*00b0*/  EXIT ;  /* 0x000000000000794d */ /* 0x000fea0003800000 */
.L_x_4:
        /* <DEDUP_REMOVED lines=12> */
.L_x_9:


//--------------------- .nv.shared.reserved.0     --------------------------
	.section	.nv.shared.reserved.0,"aw",@nobits
	.weak		__nv_reservedSMEM_offset_0_alias
	.size		__nv_reservedSMEM_offset_0_alias, 0, 64
	.other		__nv_reservedSMEM_offset_0_alias,@"STO_CUDA_RESERVED_SHARED STV_DEFAULT"
__nv_reservedSMEM_offset_0_alias:
	.zero		0
	.zero		64


//--------------------- .nv.shared._Z18sharedMemoryKernelPi --------------------------
	.section	.nv.shared._Z18sharedMemoryKernelPi,"aw",@nobits
	.sectionflags	@""
	.align	4
.nv.shared._Z18sharedMemoryKernelPi:
	.zero		2048


//--------------------- .nv.constant0._Z20registerMemoryKernelPi --------------------------
	.section	.nv.constant0._Z20registerMemoryKernelPi,"a",@progbits
	.sectionflags	@""
	.align	4
.nv.constant0._Z20registerMemoryKernelPi:
	.zero		904


//--------------------- .nv.constant0._Z19textureMemoryKernelyPi --------------------------
	.section	.nv.constant0._Z19textureMemoryKernelyPi,"a",@progbits
	.sectionflags	@""
	.align	4
.nv.constant0._Z19textureMemoryKernelyPi:
	.zero		912


//--------------------- .nv.constant0._Z20constantMemoryKernelPi --------------------------
	.section	.nv.constant0._Z20constantMemoryKernelPi,"a",@progbits
	.sectionflags	@""
	.align	4
.nv.constant0._Z20constantMemoryKernelPi:
	.zero		904


//--------------------- .nv.constant0._Z18sharedMemoryKernelPi --------------------------
	.section	.nv.constant0._Z18sharedMemoryKernelPi,"a",@progbits
	.sectionflags	@""
	.align	4
.nv.constant0._Z18sharedMemoryKernelPi:
	.zero		904


//--------------------- .nv.constant0._Z18globalMemoryKernelPi --------------------------
	.section	.nv.constant0._Z18globalMemoryKernelPi,"a",@progbits
	.sectionflags	@""
	.align	4
.nv.constant0._Z18globalMemoryKernelPi:
	.zero		904


//--------------------- SYMBOLS --------------------------

	.type		.nv.reservedSmem.offset0,@object
	.size		.nv.reservedSmem.offset0,0x4
	.type		.nv.reservedSmem.cap,@object
	.size		.nv.reservedSmem.cap,0x4
